//
// Generated by NVIDIA NVVM Compiler
//
// Compiler Build ID: CL-36424714
// Cuda compilation tools, release 13.0, V13.0.88
// Based on NVVM 20.0.0
//

.version 9.0
.target sm_100
.address_size 64

	// .globl	_Z9DianChengP7double2S0_S0_ii

.visible .entry _Z9DianChengP7double2S0_S0_ii(
	.param .u64 .ptr .align 1 _Z9DianChengP7double2S0_S0_ii_param_0,
	.param .u64 .ptr .align 1 _Z9DianChengP7double2S0_S0_ii_param_1,
	.param .u64 .ptr .align 1 _Z9DianChengP7double2S0_S0_ii_param_2,
	.param .u32 _Z9DianChengP7double2S0_S0_ii_param_3,
	.param .u32 _Z9DianChengP7double2S0_S0_ii_param_4
)
{
	.reg .pred 	%p<2>;
	.reg .b32 	%r<7>;
	.reg .b64 	%rd<11>;
	.reg .b64 	%fd<12>;

	ld.param.u64 	%rd1, [_Z9DianChengP7double2S0_S0_ii_param_0];
	ld.param.u64 	%rd2, [_Z9DianChengP7double2S0_S0_ii_param_1];
	ld.param.u64 	%rd3, [_Z9DianChengP7double2S0_S0_ii_param_2];
	ld.param.u32 	%r2, [_Z9DianChengP7double2S0_S0_ii_param_3];
	ld.param.u32 	%r3, [_Z9DianChengP7double2S0_S0_ii_param_4];
	mov.u32 	%r4, %tid.x;
	mov.u32 	%r5, %ctaid.y;
	mad.lo.s32 	%r1, %r3, %r5, %r4;
	mul.lo.s32 	%r6, %r3, %r2;
	setp.gt.s32 	%p1, %r1, %r6;
	@%p1 bra 	$L__BB0_2;
	cvta.to.global.u64 	%rd4, %rd1;
	cvta.to.global.u64 	%rd5, %rd2;
	cvta.to.global.u64 	%rd6, %rd3;
	mul.wide.s32 	%rd7, %r1, 16;
	add.s64 	%rd8, %rd4, %rd7;
	ld.global.v2.f64 	{%fd1, %fd2}, [%rd8];
	add.s64 	%rd9, %rd5, %rd7;
	ld.global.v2.f64 	{%fd3, %fd4}, [%rd9];
	mul.f64 	%fd5, %fd1, %fd3;
	mul.f64 	%fd6, %fd2, %fd4;
	sub.f64 	%fd7, %fd5, %fd6;
	add.s64 	%rd10, %rd6, %rd7;
	st.global.f64 	[%rd10], %fd7;
	ld.global.f64 	%fd8, [%rd8];
	ld.global.f64 	%fd9, [%rd9];
	mul.f64 	%fd10, %fd2, %fd9;
	fma.rn.f64 	%fd11, %fd4, %fd8, %fd10;
	st.global.f64 	[%rd10+8], %fd11;
$L__BB0_2:
	ret;

}


// ===== COMPILED SASS (sm_100) =====

	.target	sm_100

	.elftype	@"ET_EXEC"


//--------------------- .note.nv.tkinfo           --------------------------
	.section	.note.nv.tkinfo,"",@"SHT_NOTE"
	.sectionflags	@"SHF_NOTE_NV_TKINFO"
	.tkinfo
        /*0018*/ 	.word	0x00000002
        /*0030*/ 	.string	""
        /*0030*/ 	.string	"ptxas"
        /*0030*/ 	.string	"Cuda compilation tools, release 13.0, V13.0.88"
        /*0030*/ 	.string	"Build cuda_13.0.r13.0/compiler.36424714_0"
        /*0030*/ 	.string	"-arch sm_100 -m 64 "



//--------------------- .note.nv.cuinfo           --------------------------
	.section	.note.nv.cuinfo,"",@"SHT_NOTE"
	.sectionflags	@"SHF_NOTE_NV_CUINFO"
        /*0018*/ 	.short	0x0002
        /*001a*/ 	.short	0x0064
        /*001c*/ 	.short	0x0082
	.zero		2


//--------------------- .nv.info                  --------------------------
	.section	.nv.info,"",@"SHT_CUDA_INFO"
	.align	4


	//----- nvinfo : EIATTR_REGCOUNT
	.align		4
        /*0000*/ 	.byte	0x04, 0x2f
        /*0002*/ 	.short	(.L_1 - .L_0)
	.align		4
.L_0:
        /*0004*/ 	.word	index@(_Z9DianChengP7double2S0_S0_ii)
        /*0008*/ 	.word	0x00000016


	//----- nvinfo : EIATTR_FRAME_SIZE
	.align		4
.L_1:
        /*000c*/ 	.byte	0x04, 0x11
        /*000e*/ 	.short	(.L_3 - .L_2)
	.align		4
.L_2:
        /*0010*/ 	.word	index@(_Z9DianChengP7double2S0_S0_ii)
        /*0014*/ 	.word	0x00000000


	//----- nvinfo : EIATTR_MIN_STACK_SIZE
	.align		4
.L_3:
        /*0018*/ 	.byte	0x04, 0x12
        /*001a*/ 	.short	(.L_5 - .L_4)
	.align		4
.L_4:
        /*001c*/ 	.word	index@(_Z9DianChengP7double2S0_S0_ii)
        /*0020*/ 	.word	0x00000000
.L_5:


//--------------------- .nv.compat                --------------------------
	.section	.nv.compat,"",@"SHT_CUDA_COMPAT_INFO"
	.align	4
        /*0000*/ 	.byte	0x02, 0x09, 0x00, 0x00, 0x02, 0x02, 0x01, 0x00, 0x02, 0x05, 0x05, 0x00, 0x03, 0x07, 0x01, 0x01
        /*0010*/ 	.byte	0x02, 0x03, 0x00, 0x00, 0x02, 0x06, 0x01, 0x00, 0x04, 0x0b, 0x08, 0x00, 0x01, 0x00, 0x00, 0x00
        /*0020*/ 	.byte	0x00, 0x00, 0x00, 0x00


//--------------------- .nv.info._Z9DianChengP7double2S0_S0_ii --------------------------
	.section	.nv.info._Z9DianChengP7double2S0_S0_ii,"",@"SHT_CUDA_INFO"
	.sectionflags	@""
	.align	4


	//----- nvinfo : EIATTR_CUDA_API_VERSION
	.align		4
        /*0000*/ 	.byte	0x04, 0x37
        /*0002*/ 	.short	(.L_7 - .L_6)
.L_6:
        /*0004*/ 	.word	0x00000082


	//----- nvinfo : EIATTR_KPARAM_INFO
	.align		4
.L_7:
        /*0008*/ 	.byte	0x04, 0x17
        /*000a*/ 	.short	(.L_9 - .L_8)
.L_8:
        /*000c*/ 	.word	0x00000000
        /*0010*/ 	.short	0x0004
        /*0012*/ 	.short	0x001c
        /*0014*/ 	.byte	0x00, 0xf0, 0x11, 0x00


	//----- nvinfo : EIATTR_KPARAM_INFO
	.align		4
.L_9:
        /*0018*/ 	.byte	0x04, 0x17
        /*001a*/ 	.short	(.L_11 - .L_10)
.L_10:
        /*001c*/ 	.word	0x00000000
        /*0020*/ 	.short	0x0003
        /*0022*/ 	.short	0x0018
        /*0024*/ 	.byte	0x00, 0xf0, 0x11, 0x00


	//----- nvinfo : EIATTR_KPARAM_INFO
	.align		4
.L_11:
        /*0028*/ 	.byte	0x04, 0x17
        /*002a*/ 	.short	(.L_13 - .L_12)
.L_12:
        /*002c*/ 	.word	0x00000000
        /*0030*/ 	.short	0x0002
        /*0032*/ 	.short	0x0010
        /*0034*/ 	.byte	0x00, 0xf5, 0x21, 0x00


	//----- nvinfo : EIATTR_KPARAM_INFO
	.align		4
.L_13:
        /*0038*/ 	.byte	0x04, 0x17
        /*003a*/ 	.short	(.L_15 - .L_14)
.L_14:
        /*003c*/ 	.word	0x00000000
        /*0040*/ 	.short	0x0001
        /*0042*/ 	.short	0x0008
        /*0044*/ 	.byte	0x00, 0xf5, 0x21, 0x00


	//----- nvinfo : EIATTR_KPARAM_INFO
	.align		4
.L_15:
        /*0048*/ 	.byte	0x04, 0x17
        /*004a*/ 	.short	(.L_17 - .L_16)
.L_16:
        /*004c*/ 	.word	0x00000000
        /*0050*/ 	.short	0x0000
        /*0052*/ 	.short	0x0000
        /*0054*/ 	.byte	0x00, 0xf5, 0x21, 0x00


	//----- nvinfo : EIATTR_SPARSE_MMA_MASK
	.align		4
.L_17:
        /*0058*/ 	.byte	0x03, 0x50
        /*005a*/ 	.short	0x0000


	//----- nvinfo : EIATTR_MAXREG_COUNT
	.align		4
        /*005c*/ 	.byte	0x03, 0x1b
        /*005e*/ 	.short	0x00ff


	//----- nvinfo : EIATTR_MERCURY_ISA_VERSION
	.align		4
        /*0060*/ 	.byte	0x03, 0x5f
        /*0062*/ 	.short	0x0101


	//----- nvinfo : EIATTR_VRC_CTA_INIT_COUNT
	.align		4
        /*0064*/ 	.byte	0x02, 0x4a
	.zero		1
	.zero		1


	//----- nvinfo : EIATTR_EXIT_INSTR_OFFSETS
	.align		4
        /*0068*/ 	.byte	0x04, 0x1c
        /*006a*/ 	.short	(.L_19 - .L_18)


	//   ....[0]....
.L_18:
        /*006c*/ 	.word	0x00000070


	//   ....[1]....
        /*0070*/ 	.word	0x00000190


	//----- nvinfo : EIATTR_CBANK_PARAM_SIZE
	.align		4
.L_19:
        /*0074*/ 	.byte	0x03, 0x19
        /*0076*/ 	.short	0x0020


	//----- nvinfo : EIATTR_PARAM_CBANK
	.align		4
        /*0078*/ 	.byte	0x04, 0x0a
        /*007a*/ 	.short	(.L_21 - .L_20)
	.align		4
.L_20:
        /*007c*/ 	.word	index@(.nv.constant0._Z9DianChengP7double2S0_S0_ii)
        /*0080*/ 	.short	0x0380
        /*0082*/ 	.short	0x0020


	//----- nvinfo : EIATTR_SW_WAR
	.align		4
.L_21:
        /*0084*/ 	.byte	0x04, 0x36
        /*0086*/ 	.short	(.L_23 - .L_22)
.L_22:
        /*0088*/ 	.word	0x00000008
.L_23:


//--------------------- .nv.callgraph             --------------------------
	.section	.nv.callgraph,"",@"SHT_CUDA_CALLGRAPH"
	.align	4
	.sectionentsize	8
	.align		4
        /*0000*/ 	.word	0x00000000
	.align		4
        /*0004*/ 	.word	0xffffffff
	.align		4
        /*0008*/ 	.word	0x00000000
	.align		4
        /*000c*/ 	.word	0xfffffffe
	.align		4
        /*0010*/ 	.word	0x00000000
	.align		4
        /*0014*/ 	.word	0xfffffffd
	.align		4
        /*0018*/ 	.word	0x00000000
	.align		4
        /*001c*/ 	.word	0xfffffffc


//--------------------- .text._Z9DianChengP7double2S0_S0_ii --------------------------
	.section	.text._Z9DianChengP7double2S0_S0_ii,"ax",@progbits
	.align	128
        .global         _Z9DianChengP7double2S0_S0_ii
        .type           _Z9DianChengP7double2S0_S0_ii,@function
        .size           _Z9DianChengP7double2S0_S0_ii,(.L_x_1 - _Z9DianChengP7double2S0_S0_ii)
        .other          _Z9DianChengP7double2S0_S0_ii,@"STO_CUDA_ENTRY STV_DEFAULT"
_Z9DianChengP7double2S0_S0_ii:
.text._Z9DianChengP7double2S0_S0_ii:
[----:B------:R-:W-:Y:S01]  /*0000*/  LDC R1, c[0x0][0x37c] ;  /* 0x0000df00ff017b82 */ /* 0x000fe20000000800 */
[----:B------:R-:W0:Y:S07]  /*0010*/  S2R R2, SR_TID.X ;  /* 0x0000000000027919 */ /* 0x000e2e0000002100 */
[----:B------:R-:W1:Y:S08]  /*0020*/  LDC.64 R18, c[0x0][0x398] ;  /* 0x0000e600ff127b82 */ /* 0x000e700000000a00 */
[----:B------:R-:W0:Y:S01]  /*0030*/  S2UR UR4, SR_CTAID.Y ;  /* 0x00000000000479c3 */ /* 0x000e220000002600 */
[----:B-1----:R-:W-:-:S02]  /*0040*/  IMAD R0, R19, R18, RZ ;  /* 0x0000001213007224 */ /* 0x002fc400078e02ff */
[----:B0-----:R-:W-:-:S05]  /*0050*/  IMAD R19, R19, UR4, R2 ;  /* 0x0000000413137c24 */ /* 0x001fca000f8e0202 */
[----:B------:R-:W-:-:S13]  /*0060*/  ISETP.GT.AND P0, PT, R19, R0, PT ;  /* 0x000000001300720c */ /* 0x000fda0003f04270 */
[----:B------:R-:W-:Y:S05]  /*0070*/  @P0 EXIT ;  /* 0x000000000000094d */ /* 0x000fea0003800000 */
[----:B------:R-:W0:Y:S01]  /*0080*/  LDC.64 R2, c[0x0][0x380] ;  /* 0x0000e000ff027b82 */ /* 0x000e220000000a00 */
[----:B------:R-:W1:Y:S07]  /*0090*/  LDCU.64 UR4, c[0x0][0x358] ;  /* 0x00006b00ff0477ac */ /* 0x000e6e0008000a00 */
[----:B------:R-:W2:Y:S08]  /*00a0*/  LDC.64 R12, c[0x0][0x388] ;  /* 0x0000e200ff0c7b82 */ /* 0x000eb00000000a00 */
[----:B------:R-:W3:Y:S01]  /*00b0*/  LDC.64 R16, c[0x0][0x390] ;  /* 0x0000e400ff107b82 */ /* 0x000ee20000000a00 */
[----:B0-----:R-:W-:-:S05]  /*00c0*/  IMAD.WIDE R2, R19, 0x10, R2 ;  /* 0x0000001013027825 */ /* 0x001fca00078e0202 */
[----:B-1----:R-:W4:Y:S01]  /*00d0*/  LDG.E.128 R8, desc[UR4][R2.64] ;  /* 0x0000000402087981 */ /* 0x002f22000c1e1d00 */
[----:B--2---:R-:W-:-:S05]  /*00e0*/  IMAD.WIDE R12, R19, 0x10, R12 ;  /* 0x00000010130c7825 */ /* 0x004fca00078e020c */
[----:B------:R-:W4:Y:S02]  /*00f0*/  LDG.E.128 R4, desc[UR4][R12.64] ;  /* 0x000000040c047981 */ /* 0x000f24000c1e1d00 */
[----:B----4-:R-:W-:-:S08]  /*0100*/  DMUL R14, R10, R6 ;  /* 0x000000060a0e7228 */ /* 0x010fd00000000000 */
[----:B------:R-:W-:Y:S01]  /*0110*/  DFMA R4, R8, R4, -R14 ;  /* 0x000000040804722b */ /* 0x000fe2000000080e */
[----:B---3--:R-:W-:-:S06]  /*0120*/  IMAD.WIDE R8, R19, 0x10, R16 ;  /* 0x0000001013087825 */ /* 0x008fcc00078e0210 */
[----:B------:R-:W-:Y:S04]  /*0130*/  STG.E.64 desc[UR4][R8.64], R4 ;  /* 0x0000000408007986 */ /* 0x000fe8000c101b04 */
[----:B------:R-:W2:Y:S04]  /*0140*/  LDG.E.64 R16, desc[UR4][R12.64] ;  /* 0x000000040c107981 */ /* 0x000ea8000c1e1b00 */
[----:B------:R-:W3:Y:S01]  /*0150*/  LDG.E.64 R14, desc[UR4][R2.64] ;  /* 0x00000004020e7981 */ /* 0x000ee2000c1e1b00 */
[----:B--2---:R-:W-:-:S08]  /*0160*/  DMUL R16, R10, R16 ;  /* 0x000000100a107228 */ /* 0x004fd00000000000 */
[----:B---3--:R-:W-:-:S07]  /*0170*/  DFMA R14, R6, R14, R16 ;  /* 0x0000000e060e722b */ /* 0x008fce0000000010 */
[----:B------:R-:W-:Y:S01]  /*0180*/  STG.E.64 desc[UR4][R8.64+0x8], R14 ;  /* 0x0000080e08007986 */ /* 0x000fe2000c101b04 */
[----:B------:R-:W-:Y:S05]  /*0190*/  EXIT ;  /* 0x000000000000794d */ /* 0x000fea0003800000 */
.L_x_0:
[----:B------:R-:W-:-:S00]  /*01a0*/  BRA `(.L_x_0) ;  /* 0xfffffffc00fc7947 */ /* 0x000fc0000383ffff */
[----:B------:R-:W-:-:S00]  /*01b0*/  NOP ;  /* 0x0000000000007918 */ /* 0x000fc00000000000 */
        /* <DEDUP_REMOVED lines=12> */
.L_x_1:


//--------------------- .nv.shared.reserved.0     --------------------------
	.section	.nv.shared.reserved.0,"aw",@nobits
	.weak		__nv_reservedSMEM_offset_0_alias
	.size		__nv_reservedSMEM_offset_0_alias, 0, 64
	.other		__nv_reservedSMEM_offset_0_alias,@"STO_CUDA_RESERVED_SHARED STV_DEFAULT"
__nv_reservedSMEM_offset_0_alias:
	.zero		0
	.zero		64


//--------------------- .nv.constant0._Z9DianChengP7double2S0_S0_ii --------------------------
	.section	.nv.constant0._Z9DianChengP7double2S0_S0_ii,"a",@progbits
	.sectionflags	@""
	.align	4
.nv.constant0._Z9DianChengP7double2S0_S0_ii:
	.zero		928


//--------------------- SYMBOLS --------------------------

	.type		.nv.reservedSmem.offset0,@object
	.size		.nv.reservedSmem.offset0,0x4
